//
// Generated by NVIDIA NVVM Compiler
//
// Compiler Build ID: CL-36424714
// Cuda compilation tools, release 13.0, V13.0.88
// Based on NVVM 20.0.0
//

.version 9.0
.target sm_100
.address_size 64

	// .globl	_Z9vectorAddPiS_S_i

.visible .entry _Z9vectorAddPiS_S_i(
	.param .u64 .ptr .align 1 _Z9vectorAddPiS_S_i_param_0,
	.param .u64 .ptr .align 1 _Z9vectorAddPiS_S_i_param_1,
	.param .u64 .ptr .align 1 _Z9vectorAddPiS_S_i_param_2,
	.param .u32 _Z9vectorAddPiS_S_i_param_3
)
{
	.reg .pred 	%p<2>;
	.reg .b32 	%r<9>;
	.reg .b64 	%rd<11>;

	ld.param.u64 	%rd1, [_Z9vectorAddPiS_S_i_param_0];
	ld.param.u64 	%rd2, [_Z9vectorAddPiS_S_i_param_1];
	ld.param.u64 	%rd3, [_Z9vectorAddPiS_S_i_param_2];
	ld.param.u32 	%r2, [_Z9vectorAddPiS_S_i_param_3];
	mov.u32 	%r3, %tid.x;
	mov.u32 	%r4, %ntid.x;
	mov.u32 	%r5, %ctaid.x;
	mad.lo.s32 	%r1, %r4, %r5, %r3;
	setp.ge.s32 	%p1, %r1, %r2;
	@%p1 bra 	$L__BB0_2;
	cvta.to.global.u64 	%rd4, %rd1;
	cvta.to.global.u64 	%rd5, %rd2;
	cvta.to.global.u64 	%rd6, %rd3;
	mul.wide.s32 	%rd7, %r1, 4;
	add.s64 	%rd8, %rd4, %rd7;
	ld.global.u32 	%r6, [%rd8];
	add.s64 	%rd9, %rd5, %rd7;
	ld.global.u32 	%r7, [%rd9];
	add.s32 	%r8, %r7, %r6;
	add.s64 	%rd10, %rd6, %rd7;
	st.global.u32 	[%rd10], %r8;
$L__BB0_2:
	ret;

}


// ===== COMPILED SASS (sm_100) =====

	.target	sm_100

	.elftype	@"ET_EXEC"


//--------------------- .note.nv.tkinfo           --------------------------
	.section	.note.nv.tkinfo,"",@"SHT_NOTE"
	.sectionflags	@"SHF_NOTE_NV_TKINFO"
	.tkinfo
        /*0018*/ 	.word	0x00000002
        /*0030*/ 	.string	""
        /*0030*/ 	.string	"ptxas"
        /*0030*/ 	.string	"Cuda compilation tools, release 13.0, V13.0.88"
        /*0030*/ 	.string	"Build cuda_13.0.r13.0/compiler.36424714_0"
        /*0030*/ 	.string	"-arch sm_100 -m 64 "



//--------------------- .note.nv.cuinfo           --------------------------
	.section	.note.nv.cuinfo,"",@"SHT_NOTE"
	.sectionflags	@"SHF_NOTE_NV_CUINFO"
        /*0018*/ 	.short	0x0002
        /*001a*/ 	.short	0x0064
        /*001c*/ 	.short	0x0082
	.zero		2


//--------------------- .nv.info                  --------------------------
	.section	.nv.info,"",@"SHT_CUDA_INFO"
	.align	4


	//----- nvinfo : EIATTR_REGCOUNT
	.align		4
        /*0000*/ 	.byte	0x04, 0x2f
        /*0002*/ 	.short	(.L_1 - .L_0)
	.align		4
.L_0:
        /*0004*/ 	.word	index@(_Z9vectorAddPiS_S_i)
        /*0008*/ 	.word	0x0000000c


	//----- nvinfo : EIATTR_FRAME_SIZE
	.align		4
.L_1:
        /*000c*/ 	.byte	0x04, 0x11
        /*000e*/ 	.short	(.L_3 - .L_2)
	.align		4
.L_2:
        /*0010*/ 	.word	index@(_Z9vectorAddPiS_S_i)
        /*0014*/ 	.word	0x00000000


	//----- nvinfo : EIATTR_MIN_STACK_SIZE
	.align		4
.L_3:
        /*0018*/ 	.byte	0x04, 0x12
        /*001a*/ 	.short	(.L_5 - .L_4)
	.align		4
.L_4:
        /*001c*/ 	.word	index@(_Z9vectorAddPiS_S_i)
        /*0020*/ 	.word	0x00000000
.L_5:


//--------------------- .nv.compat                --------------------------
	.section	.nv.compat,"",@"SHT_CUDA_COMPAT_INFO"
	.align	4
        /*0000*/ 	.byte	0x02, 0x09, 0x00, 0x00, 0x02, 0x02, 0x01, 0x00, 0x02, 0x05, 0x05, 0x00, 0x03, 0x07, 0x01, 0x01
        /*0010*/ 	.byte	0x02, 0x03, 0x00, 0x00, 0x02, 0x06, 0x01, 0x00, 0x04, 0x0b, 0x08, 0x00, 0x09, 0x00, 0x00, 0x00
        /*0020*/ 	.byte	0x00, 0x00, 0x00, 0x00


//--------------------- .nv.info._Z9vectorAddPiS_S_i --------------------------
	.section	.nv.info._Z9vectorAddPiS_S_i,"",@"SHT_CUDA_INFO"
	.sectionflags	@""
	.align	4


	//----- nvinfo : EIATTR_CUDA_API_VERSION
	.align		4
        /*0000*/ 	.byte	0x04, 0x37
        /*0002*/ 	.short	(.L_7 - .L_6)
.L_6:
        /*0004*/ 	.word	0x00000082


	//----- nvinfo : EIATTR_KPARAM_INFO
	.align		4
.L_7:
        /*0008*/ 	.byte	0x04, 0x17
        /*000a*/ 	.short	(.L_9 - .L_8)
.L_8:
        /*000c*/ 	.word	0x00000000
        /*0010*/ 	.short	0x0003
        /*0012*/ 	.short	0x0018
        /*0014*/ 	.byte	0x00, 0xf0, 0x11, 0x00


	//----- nvinfo : EIATTR_KPARAM_INFO
	.align		4
.L_9:
        /*0018*/ 	.byte	0x04, 0x17
        /*001a*/ 	.short	(.L_11 - .L_10)
.L_10:
        /*001c*/ 	.word	0x00000000
        /*0020*/ 	.short	0x0002
        /*0022*/ 	.short	0x0010
        /*0024*/ 	.byte	0x00, 0xf5, 0x21, 0x00


	//----- nvinfo : EIATTR_KPARAM_INFO
	.align		4
.L_11:
        /*0028*/ 	.byte	0x04, 0x17
        /*002a*/ 	.short	(.L_13 - .L_12)
.L_12:
        /*002c*/ 	.word	0x00000000
        /*0030*/ 	.short	0x0001
        /*0032*/ 	.short	0x0008
        /*0034*/ 	.byte	0x00, 0xf5, 0x21, 0x00


	//----- nvinfo : EIATTR_KPARAM_INFO
	.align		4
.L_13:
        /*0038*/ 	.byte	0x04, 0x17
        /*003a*/ 	.short	(.L_15 - .L_14)
.L_14:
        /*003c*/ 	.word	0x00000000
        /*0040*/ 	.short	0x0000
        /*0042*/ 	.short	0x0000
        /*0044*/ 	.byte	0x00, 0xf5, 0x21, 0x00


	//----- nvinfo : EIATTR_SPARSE_MMA_MASK
	.align		4
.L_15:
        /*0048*/ 	.byte	0x03, 0x50
        /*004a*/ 	.short	0x0000


	//----- nvinfo : EIATTR_MAXREG_COUNT
	.align		4
        /*004c*/ 	.byte	0x03, 0x1b
        /*004e*/ 	.short	0x00ff


	//----- nvinfo : EIATTR_MERCURY_ISA_VERSION
	.align		4
        /*0050*/ 	.byte	0x03, 0x5f
        /*0052*/ 	.short	0x0101


	//----- nvinfo : EIATTR_VRC_CTA_INIT_COUNT
	.align		4
        /*0054*/ 	.byte	0x02, 0x4a
	.zero		1
	.zero		1


	//----- nvinfo : EIATTR_EXIT_INSTR_OFFSETS
	.align		4
        /*0058*/ 	.byte	0x04, 0x1c
        /*005a*/ 	.short	(.L_17 - .L_16)


	//   ....[0]....
.L_16:
        /*005c*/ 	.word	0x00000070


	//   ....[1]....
        /*0060*/ 	.word	0x00000130


	//----- nvinfo : EIATTR_CBANK_PARAM_SIZE
	.align		4
.L_17:
        /*0064*/ 	.byte	0x03, 0x19
        /*0066*/ 	.short	0x001c


	//----- nvinfo : EIATTR_PARAM_CBANK
	.align		4
        /*0068*/ 	.byte	0x04, 0x0a
        /*006a*/ 	.short	(.L_19 - .L_18)
	.align		4
.L_18:
        /*006c*/ 	.word	index@(.nv.constant0._Z9vectorAddPiS_S_i)
        /*0070*/ 	.short	0x0380
        /*0072*/ 	.short	0x001c


	//----- nvinfo : EIATTR_SW_WAR
	.align		4
.L_19:
        /*0074*/ 	.byte	0x04, 0x36
        /*0076*/ 	.short	(.L_21 - .L_20)
.L_20:
        /*0078*/ 	.word	0x00000008
.L_21:


//--------------------- .nv.callgraph             --------------------------
	.section	.nv.callgraph,"",@"SHT_CUDA_CALLGRAPH"
	.align	4
	.sectionentsize	8
	.align		4
        /*0000*/ 	.word	0x00000000
	.align		4
        /*0004*/ 	.word	0xffffffff
	.align		4
        /*0008*/ 	.word	0x00000000
	.align		4
        /*000c*/ 	.word	0xfffffffe
	.align		4
        /*0010*/ 	.word	0x00000000
	.align		4
        /*0014*/ 	.word	0xfffffffd
	.align		4
        /*0018*/ 	.word	0x00000000
	.align		4
        /*001c*/ 	.word	0xfffffffc


//--------------------- .text._Z9vectorAddPiS_S_i --------------------------
	.section	.text._Z9vectorAddPiS_S_i,"ax",@progbits
	.align	128
        .global         _Z9vectorAddPiS_S_i
        .type           _Z9vectorAddPiS_S_i,@function
        .size           _Z9vectorAddPiS_S_i,(.L_x_1 - _Z9vectorAddPiS_S_i)
        .other          _Z9vectorAddPiS_S_i,@"STO_CUDA_ENTRY STV_DEFAULT"
_Z9vectorAddPiS_S_i:
.text._Z9vectorAddPiS_S_i:
[----:B------:R-:W-:Y:S01]  /*0000*/  LDC R1, c[0x0][0x37c] ;  /* 0x0000df00ff017b82 */ /* 0x000fe20000000800 */
[----:B------:R-:W0:Y:S01]  /*0010*/  S2R R9, SR_TID.X ;  /* 0x0000000000097919 */ /* 0x000e220000002100 */
[----:B------:R-:W0:Y:S01]  /*0020*/  LDCU UR4, c[0x0][0x360] ;  /* 0x00006c00ff0477ac */ /* 0x000e220008000800 */
[----:B------:R-:W0:Y:S01]  /*0030*/  S2R R0, SR_CTAID.X ;  /* 0x0000000000007919 */ /* 0x000e220000002500 */
[----:B------:R-:W1:Y:S01]  /*0040*/  LDCU UR5, c[0x0][0x398] ;  /* 0x00007300ff0577ac */ /* 0x000e620008000800 */
[----:B0-----:R-:W-:-:S05]  /*0050*/  IMAD R9, R0, UR4, R9 ;  /* 0x0000000400097c24 */ /* 0x001fca000f8e0209 */
[----:B-1----:R-:W-:-:S13]  /*0060*/  ISETP.GE.AND P0, PT, R9, UR5, PT ;  /* 0x0000000509007c0c */ /* 0x002fda000bf06270 */
[----:B------:R-:W-:Y:S05]  /*0070*/  @P0 EXIT ;  /* 0x000000000000094d */ /* 0x000fea0003800000 */
[----:B------:R-:W0:Y:S01]  /*0080*/  LDC.64 R2, c[0x0][0x380] ;  /* 0x0000e000ff027b82 */ /* 0x000e220000000a00 */
[----:B------:R-:W1:Y:S07]  /*0090*/  LDCU.64 UR4, c[0x0][0x358] ;  /* 0x00006b00ff0477ac */ /* 0x000e6e0008000a00 */
[----:B------:R-:W2:Y:S08]  /*00a0*/  LDC.64 R4, c[0x0][0x388] ;  /* 0x0000e200ff047b82 */ /* 0x000eb00000000a00 */
[----:B------:R-:W3:Y:S01]  /*00b0*/  LDC.64 R6, c[0x0][0x390] ;  /* 0x0000e400ff067b82 */ /* 0x000ee20000000a00 */
[----:B0-----:R-:W-:-:S06]  /*00c0*/  IMAD.WIDE R2, R9, 0x4, R2 ;  /* 0x0000000409027825 */ /* 0x001fcc00078e0202 */
[----:B-1----:R-:W4:Y:S01]  /*00d0*/  LDG.E R2, desc[UR4][R2.64] ;  /* 0x0000000402027981 */ /* 0x002f22000c1e1900 */
[----:B--2---:R-:W-:-:S06]  /*00e0*/  IMAD.WIDE R4, R9, 0x4, R4 ;  /* 0x0000000409047825 */ /* 0x004fcc00078e0204 */
[----:B------:R-:W4:Y:S01]  /*00f0*/  LDG.E R5, desc[UR4][R4.64] ;  /* 0x0000000404057981 */ /* 0x000f22000c1e1900 */
[----:B---3--:R-:W-:Y:S01]  /*0100*/  IMAD.WIDE R6, R9, 0x4, R6 ;  /* 0x0000000409067825 */ /* 0x008fe200078e0206 */
[----:B----4-:R-:W-:-:S05]  /*0110*/  IADD3 R9, PT, PT, R2, R5, RZ ;  /* 0x0000000502097210 */ /* 0x010fca0007ffe0ff */
[----:B------:R-:W-:Y:S01]  /*0120*/  STG.E desc[UR4][R6.64], R9 ;  /* 0x0000000906007986 */ /* 0x000fe2000c101904 */
[----:B------:R-:W-:Y:S05]  /*0130*/  EXIT ;  /* 0x000000000000794d */ /* 0x000fea0003800000 */
.L_x_0:
[----:B------:R-:W-:-:S00]  /*0140*/  BRA `(.L_x_0) ;  /* 0xfffffffc00fc7947 */ /* 0x000fc0000383ffff */
[----:B------:R-:W-:-:S00]  /*0150*/  NOP ;  /* 0x0000000000007918 */ /* 0x000fc00000000000 */
        /* <DEDUP_REMOVED lines=10> */
.L_x_1:


//--------------------- .nv.shared.reserved.0     --------------------------
	.section	.nv.shared.reserved.0,"aw",@nobits
	.weak		__nv_reservedSMEM_offset_0_alias
	.size		__nv_reservedSMEM_offset_0_alias, 0, 64
	.other		__nv_reservedSMEM_offset_0_alias,@"STO_CUDA_RESERVED_SHARED STV_DEFAULT"
__nv_reservedSMEM_offset_0_alias:
	.zero		0
	.zero		64


//--------------------- .nv.constant0._Z9vectorAddPiS_S_i --------------------------
	.section	.nv.constant0._Z9vectorAddPiS_S_i,"a",@progbits
	.sectionflags	@""
	.align	4
.nv.constant0._Z9vectorAddPiS_S_i:
	.zero		924


//--------------------- SYMBOLS --------------------------

	.type		.nv.reservedSmem.offset0,@object
	.size		.nv.reservedSmem.offset0,0x4
